	.headerflags	@"EF_CUDA_TEXMODE_UNIFIED EF_CUDA_64BIT_ADDRESS EF_CUDA_ACCELERATORS EF_CUDA_SM90 EF_CUDA_VIRTUAL_SM(EF_CUDA_SM90)"
	.elftype	@"ET_EXEC"


//--------------------- .nv.info                  --------------------------
	.section	.nv.info,"",@"SHT_CUDA_INFO"
	.align	4


	//----- nvinfo : EIATTR_REGCOUNT
	.align		4
        /*0000*/ 	.byte	0x04, 0x2f
        /*0002*/ 	.short	(.L_1 - .L_0)
	.align		4
.L_0:
        /*0004*/ 	.word	index@(triton_poi_fused_convolution_11)
        /*0008*/ 	.word	0x0000000c


	//----- nvinfo : EIATTR_MIN_STACK_SIZE
	.align		4
.L_1:
        /*000c*/ 	.byte	0x04, 0x12
        /*000e*/ 	.short	(.L_3 - .L_2)
	.align		4
.L_2:
        /*0010*/ 	.word	index@(triton_poi_fused_convolution_11)
        /*0014*/ 	.word	0x00000000


	//----- nvinfo : EIATTR_FRAME_SIZE
	.align		4
.L_3:
        /*0018*/ 	.byte	0x04, 0x11
        /*001a*/ 	.short	(.L_5 - .L_4)
	.align		4
.L_4:
        /*001c*/ 	.word	index@(triton_poi_fused_convolution_11)
        /*0020*/ 	.word	0x00000000


	//----- nvinfo : EIATTR_MIN_STACK_SIZE
	.align		4
.L_5:
        /*0024*/ 	.byte	0x04, 0x12
        /*0026*/ 	.short	(.L_7 - .L_6)
	.align		4
.L_6:
        /*0028*/ 	.word	index@(triton_poi_fused_convolution_11)
        /*002c*/ 	.word	0x00000000
.L_7:


//--------------------- .nv.info.triton_poi_fused_convolution_11 --------------------------
	.section	.nv.info.triton_poi_fused_convolution_11,"",@"SHT_CUDA_INFO"
	.sectionflags	@""
	.align	4


	//----- nvinfo : EIATTR_CUDA_API_VERSION
	.align		4
        /*0000*/ 	.byte	0x04, 0x37
        /*0002*/ 	.short	(.L_9 - .L_8)
.L_8:
        /*0004*/ 	.word	0x0000007c


	//----- nvinfo : EIATTR_KPARAM_INFO
	.align		4
.L_9:
        /*0008*/ 	.byte	0x04, 0x17
        /*000a*/ 	.short	(.L_11 - .L_10)
.L_10:
        /*000c*/ 	.word	0x00000000
        /*0010*/ 	.short	0x0002
        /*0012*/ 	.short	0x0010
        /*0014*/ 	.byte	0x00, 0xf0, 0x11, 0x00


	//----- nvinfo : EIATTR_KPARAM_INFO
	.align		4
.L_11:
        /*0018*/ 	.byte	0x04, 0x17
        /*001a*/ 	.short	(.L_13 - .L_12)
.L_12:
        /*001c*/ 	.word	0x00000000
        /*0020*/ 	.short	0x0001
        /*0022*/ 	.short	0x0008
        /*0024*/ 	.byte	0x00, 0xf4, 0x21, 0x00


	//----- nvinfo : EIATTR_KPARAM_INFO
	.align		4
.L_13:
        /*0028*/ 	.byte	0x04, 0x17
        /*002a*/ 	.short	(.L_15 - .L_14)
.L_14:
        /*002c*/ 	.word	0x00000000
        /*0030*/ 	.short	0x0000
        /*0032*/ 	.short	0x0000
        /*0034*/ 	.byte	0x00, 0xf4, 0x21, 0x00


	//----- nvinfo : EIATTR_SPARSE_MMA_MASK
	.align		4
.L_15:
        /*0038*/ 	.byte	0x03, 0x50
        /*003a*/ 	.short	0x0000


	//----- nvinfo : EIATTR_MAXREG_COUNT
	.align		4
        /*003c*/ 	.byte	0x03, 0x1b
        /*003e*/ 	.short	0x00ff


	//----- nvinfo : EIATTR_EXIT_INSTR_OFFSETS
	.align		4
        /*0040*/ 	.byte	0x04, 0x1c
        /*0042*/ 	.short	(.L_17 - .L_16)


	//   ....[0]....
.L_16:
        /*0044*/ 	.word	0x00000160


	//   ....[1]....
        /*0048*/ 	.word	0x00000180


	//----- nvinfo : EIATTR_REQNTID
	.align		4
.L_17:
        /*004c*/ 	.byte	0x04, 0x10
        /*004e*/ 	.short	(.L_19 - .L_18)
.L_18:
        /*0050*/ 	.word	0x00000080
        /*0054*/ 	.word	0x00000001
        /*0058*/ 	.word	0x00000001


	//----- nvinfo : EIATTR_CBANK_PARAM_SIZE
	.align		4
.L_19:
        /*005c*/ 	.byte	0x03, 0x19
        /*005e*/ 	.short	0x0014


	//----- nvinfo : EIATTR_PARAM_CBANK
	.align		4
        /*0060*/ 	.byte	0x04, 0x0a
        /*0062*/ 	.short	(.L_21 - .L_20)
	.align		4
.L_20:
        /*0064*/ 	.word	index@(.nv.constant0.triton_poi_fused_convolution_11)
        /*0068*/ 	.short	0x0210
        /*006a*/ 	.short	0x0014


	//----- nvinfo : EIATTR_SW_WAR
	.align		4
.L_21:
        /*006c*/ 	.byte	0x04, 0x36
        /*006e*/ 	.short	(.L_23 - .L_22)
.L_22:
        /*0070*/ 	.word	0x00000008
.L_23:


//--------------------- .nv.callgraph             --------------------------
	.section	.nv.callgraph,"",@"SHT_CUDA_CALLGRAPH"
	.align	4
	.sectionentsize	8
	.align		4
        /*0000*/ 	.word	0x00000000
	.align		4
        /*0004*/ 	.word	0xffffffff
	.align		4
        /*0008*/ 	.word	0x00000000
	.align		4
        /*000c*/ 	.word	0xfffffffe
	.align		4
        /*0010*/ 	.word	0x00000000
	.align		4
        /*0014*/ 	.word	0xfffffffd
	.align		4
        /*0018*/ 	.word	0x00000000
	.align		4
        /*001c*/ 	.word	0xfffffffc


//--------------------- .text.triton_poi_fused_convolution_11 --------------------------
	.section	.text.triton_poi_fused_convolution_11,"ax",@progbits
	.align	128
        .global         triton_poi_fused_convolution_11
        .type           triton_poi_fused_convolution_11,@function
        .size           triton_poi_fused_convolution_11,(.L_x_1 - triton_poi_fused_convolution_11)
        .other          triton_poi_fused_convolution_11,@"STO_CUDA_ENTRY STV_DEFAULT"
triton_poi_fused_convolution_11:
.text.triton_poi_fused_convolution_11:
[----:B------:R-:W0:Y:S02]  /*0000*/  LDC R1, c[0x0][0x28] ;  /* 0x00000a00ff017b82 */ /* 0x000e240000000800 */
[----:B------:R-:W1:Y:S01]  /*0010*/  S2R R0, SR_TID.X ;  /* 0x0000000000007919 */ /* 0x000e620000002100 */
[----:B------:R-:W2:Y:S01]  /*0020*/  LDC.64 R2, c[0x0][0x210] ;  /* 0x00008400ff027b82 */ /* 0x000ea20000000a00 */
[----:B------:R-:W-:Y:S01]  /*0030*/  ULDC.64 UR4, c[0x0][0x208] ;  /* 0x0000820000047ab9 */ /* 0x000fe20000000a00 */
[----:B------:R-:W3:Y:S06]  /*0040*/  S2R R7, SR_CTAID.X ;  /* 0x0000000000077919 */ /* 0x000eec0000002500 */
[----:B------:R-:W4:Y:S01]  /*0050*/  LDC.64 R4, c[0x0][0x218] ;  /* 0x00008600ff047b82 */ /* 0x000f220000000a00 */
[----:B-1----:R-:W-:-:S04]  /*0060*/  SHF.L.U32 R0, R0, 0x1, RZ ;  /* 0x0000000100007819 */ /* 0x002fc800000006ff */
[----:B------:R-:W-:-:S04]  /*0070*/  LOP3.LUT R0, R0, 0xfe, RZ, 0xc0, !PT ;  /* 0x000000fe00007812 */ /* 0x000fc800078ec0ff */
[----:B---3--:R-:W-:-:S04]  /*0080*/  LEA R7, R7, R0, 0x8 ;  /* 0x0000000007077211 */ /* 0x008fc800078e40ff */
[C---:B------:R-:W-:Y:S01]  /*0090*/  ISETP.GE.AND P0, PT, R7.reuse, 0x2800, PT ;  /* 0x000028000700780c */ /* 0x040fe20003f06270 */
[----:B------:R-:W-:-:S04]  /*00a0*/  IMAD.HI R0, R7, 0x66666667, RZ ;  /* 0x6666666707007827 */ /* 0x000fc800078e02ff */
[----:B--2---:R-:W-:Y:S01]  /*00b0*/  IMAD.WIDE R2, R7, 0x4, R2 ;  /* 0x0000000407027825 */ /* 0x004fe200078e0202 */
[----:B------:R-:W-:-:S04]  /*00c0*/  SHF.R.U32.HI R9, RZ, 0x1f, R0 ;  /* 0x0000001fff097819 */ /* 0x000fc80000011600 */
[----:B------:R-:W-:-:S05]  /*00d0*/  LEA.HI.SX32 R0, R0, R9, 0x1e ;  /* 0x0000000900007211 */ /* 0x000fca00078ff2ff */
[----:B------:R-:W-:Y:S01]  /*00e0*/  IMAD R9, R0, -0xa, R7 ;  /* 0xfffffff600097824 */ /* 0x000fe200078e0207 */
[----:B------:R-:W-:-:S03]  /*00f0*/  CS2R R6, SRZ ;  /* 0x0000000000067805 */ /* 0x000fc6000001ff00 */
[----:B----4-:R-:W-:Y:S01]  /*0100*/  IMAD.WIDE R4, R9, 0x4, R4 ;  /* 0x0000000409047825 */ /* 0x010fe200078e0204 */
[----:B------:R-:W-:Y:S02]  /*0110*/  CS2R R8, SRZ ;  /* 0x0000000000087805 */ /* 0x000fe4000001ff00 */
[----:B------:R-:W2:Y:S04]  /*0120*/  @!P0 LDG.E.64 R6, desc[UR4][R2.64] ;  /* 0x0000000402068981 */ /* 0x000ea8000c1e1b00 */
[----:B------:R-:W2:Y:S02]  /*0130*/  @!P0 LDG.E.EL.64 R8, desc[UR4][R4.64] ;  /* 0x0000000404088981 */ /* 0x000ea4000c2e1b00 */
[----:B--2---:R-:W-:Y:S01]  /*0140*/  FADD R6, R8, R6 ;  /* 0x0000000608067221 */ /* 0x004fe20000000000 */
[----:B------:R-:W-:Y:S01]  /*0150*/  FADD R7, R9, R7 ;  /* 0x0000000709077221 */ /* 0x000fe20000000000 */
[----:B------:R-:W-:Y:S06]  /*0160*/  @P0 EXIT ;  /* 0x000000000000094d */ /* 0x000fec0003800000 */
[----:B------:R-:W-:Y:S01]  /*0170*/  STG.E.64 desc[UR4][R2.64], R6 ;  /* 0x0000000602007986 */ /* 0x000fe2000c101b04 */
[----:B------:R-:W-:Y:S05]  /*0180*/  EXIT ;  /* 0x000000000000794d */ /* 0x000fea0003800000 */
.L_x_0:
[----:B------:R-:W-:-:S00]  /*0190*/  BRA `(.L_x_0) ;  /* 0xfffffffc00fc7947 */ /* 0x000fc0000383ffff */
[----:B------:R-:W-:-:S00]  /*01a0*/  NOP ;  /* 0x0000000000007918 */ /* 0x000fc00000000000 */
        /* <DEDUP_REMOVED lines=13> */
.L_x_1:


//--------------------- .nv.constant0.triton_poi_fused_convolution_11 --------------------------
	.section	.nv.constant0.triton_poi_fused_convolution_11,"a",@progbits
	.sectionflags	@""
	.align	4
.nv.constant0.triton_poi_fused_convolution_11:
	.zero		548
